//
// Generated by NVIDIA NVVM Compiler
//
// Compiler Build ID: CL-36424714
// Cuda compilation tools, release 13.0, V13.0.88
// Based on NVVM 20.0.0
//

.version 9.0
.target sm_100
.address_size 64

	// .globl	_Z4vaddPKfS0_Pfi

.visible .entry _Z4vaddPKfS0_Pfi(
	.param .u64 .ptr .align 1 _Z4vaddPKfS0_Pfi_param_0,
	.param .u64 .ptr .align 1 _Z4vaddPKfS0_Pfi_param_1,
	.param .u64 .ptr .align 1 _Z4vaddPKfS0_Pfi_param_2,
	.param .u32 _Z4vaddPKfS0_Pfi_param_3
)
{
	.reg .pred 	%p<2>;
	.reg .b32 	%r<6>;
	.reg .b32 	%f<4>;
	.reg .b64 	%rd<11>;

	ld.param.u64 	%rd1, [_Z4vaddPKfS0_Pfi_param_0];
	ld.param.u64 	%rd2, [_Z4vaddPKfS0_Pfi_param_1];
	ld.param.u64 	%rd3, [_Z4vaddPKfS0_Pfi_param_2];
	ld.param.u32 	%r2, [_Z4vaddPKfS0_Pfi_param_3];
	mov.u32 	%r3, %ntid.x;
	mov.u32 	%r4, %ctaid.x;
	mov.u32 	%r5, %tid.x;
	mad.lo.s32 	%r1, %r3, %r4, %r5;
	setp.ge.s32 	%p1, %r1, %r2;
	@%p1 bra 	$L__BB0_2;
	cvta.to.global.u64 	%rd4, %rd2;
	cvta.to.global.u64 	%rd5, %rd1;
	cvta.to.global.u64 	%rd6, %rd3;
	mul.wide.s32 	%rd7, %r1, 4;
	add.s64 	%rd8, %rd4, %rd7;
	ld.global.f32 	%f1, [%rd8];
	add.s64 	%rd9, %rd5, %rd7;
	ld.global.f32 	%f2, [%rd9];
	add.f32 	%f3, %f1, %f2;
	add.s64 	%rd10, %rd6, %rd7;
	st.global.f32 	[%rd10], %f3;
$L__BB0_2:
	ret;

}


// ===== COMPILED SASS (sm_100) =====

	.target	sm_100

	.elftype	@"ET_EXEC"


//--------------------- .note.nv.tkinfo           --------------------------
	.section	.note.nv.tkinfo,"",@"SHT_NOTE"
	.sectionflags	@"SHF_NOTE_NV_TKINFO"
	.tkinfo
        /*0018*/ 	.word	0x00000002
        /*0030*/ 	.string	""
        /*0030*/ 	.string	"ptxas"
        /*0030*/ 	.string	"Cuda compilation tools, release 13.0, V13.0.88"
        /*0030*/ 	.string	"Build cuda_13.0.r13.0/compiler.36424714_0"
        /*0030*/ 	.string	"-arch sm_100 -m 64 "



//--------------------- .note.nv.cuinfo           --------------------------
	.section	.note.nv.cuinfo,"",@"SHT_NOTE"
	.sectionflags	@"SHF_NOTE_NV_CUINFO"
        /*0018*/ 	.short	0x0002
        /*001a*/ 	.short	0x0064
        /*001c*/ 	.short	0x0082
	.zero		2


//--------------------- .nv.info                  --------------------------
	.section	.nv.info,"",@"SHT_CUDA_INFO"
	.align	4


	//----- nvinfo : EIATTR_REGCOUNT
	.align		4
        /*0000*/ 	.byte	0x04, 0x2f
        /*0002*/ 	.short	(.L_1 - .L_0)
	.align		4
.L_0:
        /*0004*/ 	.word	index@(_Z4vaddPKfS0_Pfi)
        /*0008*/ 	.word	0x0000000c


	//----- nvinfo : EIATTR_FRAME_SIZE
	.align		4
.L_1:
        /*000c*/ 	.byte	0x04, 0x11
        /*000e*/ 	.short	(.L_3 - .L_2)
	.align		4
.L_2:
        /*0010*/ 	.word	index@(_Z4vaddPKfS0_Pfi)
        /*0014*/ 	.word	0x00000000


	//----- nvinfo : EIATTR_MIN_STACK_SIZE
	.align		4
.L_3:
        /*0018*/ 	.byte	0x04, 0x12
        /*001a*/ 	.short	(.L_5 - .L_4)
	.align		4
.L_4:
        /*001c*/ 	.word	index@(_Z4vaddPKfS0_Pfi)
        /*0020*/ 	.word	0x00000000
.L_5:


//--------------------- .nv.compat                --------------------------
	.section	.nv.compat,"",@"SHT_CUDA_COMPAT_INFO"
	.align	4
        /*0000*/ 	.byte	0x02, 0x09, 0x00, 0x00, 0x02, 0x02, 0x01, 0x00, 0x02, 0x05, 0x05, 0x00, 0x03, 0x07, 0x01, 0x01
        /*0010*/ 	.byte	0x02, 0x03, 0x00, 0x00, 0x02, 0x06, 0x01, 0x00, 0x04, 0x0b, 0x08, 0x00, 0x09, 0x00, 0x00, 0x00
        /*0020*/ 	.byte	0x00, 0x00, 0x00, 0x00


//--------------------- .nv.info._Z4vaddPKfS0_Pfi --------------------------
	.section	.nv.info._Z4vaddPKfS0_Pfi,"",@"SHT_CUDA_INFO"
	.sectionflags	@""
	.align	4


	//----- nvinfo : EIATTR_CUDA_API_VERSION
	.align		4
        /*0000*/ 	.byte	0x04, 0x37
        /*0002*/ 	.short	(.L_7 - .L_6)
.L_6:
        /*0004*/ 	.word	0x00000082


	//----- nvinfo : EIATTR_KPARAM_INFO
	.align		4
.L_7:
        /*0008*/ 	.byte	0x04, 0x17
        /*000a*/ 	.short	(.L_9 - .L_8)
.L_8:
        /*000c*/ 	.word	0x00000000
        /*0010*/ 	.short	0x0003
        /*0012*/ 	.short	0x0018
        /*0014*/ 	.byte	0x00, 0xf0, 0x11, 0x00


	//----- nvinfo : EIATTR_KPARAM_INFO
	.align		4
.L_9:
        /*0018*/ 	.byte	0x04, 0x17
        /*001a*/ 	.short	(.L_11 - .L_10)
.L_10:
        /*001c*/ 	.word	0x00000000
        /*0020*/ 	.short	0x0002
        /*0022*/ 	.short	0x0010
        /*0024*/ 	.byte	0x00, 0xf5, 0x21, 0x00


	//----- nvinfo : EIATTR_KPARAM_INFO
	.align		4
.L_11:
        /*0028*/ 	.byte	0x04, 0x17
        /*002a*/ 	.short	(.L_13 - .L_12)
.L_12:
        /*002c*/ 	.word	0x00000000
        /*0030*/ 	.short	0x0001
        /*0032*/ 	.short	0x0008
        /*0034*/ 	.byte	0x00, 0xf5, 0x21, 0x00


	//----- nvinfo : EIATTR_KPARAM_INFO
	.align		4
.L_13:
        /*0038*/ 	.byte	0x04, 0x17
        /*003a*/ 	.short	(.L_15 - .L_14)
.L_14:
        /*003c*/ 	.word	0x00000000
        /*0040*/ 	.short	0x0000
        /*0042*/ 	.short	0x0000
        /*0044*/ 	.byte	0x00, 0xf5, 0x21, 0x00


	//----- nvinfo : EIATTR_SPARSE_MMA_MASK
	.align		4
.L_15:
        /*0048*/ 	.byte	0x03, 0x50
        /*004a*/ 	.short	0x0000


	//----- nvinfo : EIATTR_MAXREG_COUNT
	.align		4
        /*004c*/ 	.byte	0x03, 0x1b
        /*004e*/ 	.short	0x00ff


	//----- nvinfo : EIATTR_MERCURY_ISA_VERSION
	.align		4
        /*0050*/ 	.byte	0x03, 0x5f
        /*0052*/ 	.short	0x0101


	//----- nvinfo : EIATTR_VRC_CTA_INIT_COUNT
	.align		4
        /*0054*/ 	.byte	0x02, 0x4a
	.zero		1
	.zero		1


	//----- nvinfo : EIATTR_EXIT_INSTR_OFFSETS
	.align		4
        /*0058*/ 	.byte	0x04, 0x1c
        /*005a*/ 	.short	(.L_17 - .L_16)


	//   ....[0]....
.L_16:
        /*005c*/ 	.word	0x00000070


	//   ....[1]....
        /*0060*/ 	.word	0x00000130


	//----- nvinfo : EIATTR_CBANK_PARAM_SIZE
	.align		4
.L_17:
        /*0064*/ 	.byte	0x03, 0x19
        /*0066*/ 	.short	0x001c


	//----- nvinfo : EIATTR_PARAM_CBANK
	.align		4
        /*0068*/ 	.byte	0x04, 0x0a
        /*006a*/ 	.short	(.L_19 - .L_18)
	.align		4
.L_18:
        /*006c*/ 	.word	index@(.nv.constant0._Z4vaddPKfS0_Pfi)
        /*0070*/ 	.short	0x0380
        /*0072*/ 	.short	0x001c


	//----- nvinfo : EIATTR_SW_WAR
	.align		4
.L_19:
        /*0074*/ 	.byte	0x04, 0x36
        /*0076*/ 	.short	(.L_21 - .L_20)
.L_20:
        /*0078*/ 	.word	0x00000008
.L_21:


//--------------------- .nv.callgraph             --------------------------
	.section	.nv.callgraph,"",@"SHT_CUDA_CALLGRAPH"
	.align	4
	.sectionentsize	8
	.align		4
        /*0000*/ 	.word	0x00000000
	.align		4
        /*0004*/ 	.word	0xffffffff
	.align		4
        /*0008*/ 	.word	0x00000000
	.align		4
        /*000c*/ 	.word	0xfffffffe
	.align		4
        /*0010*/ 	.word	0x00000000
	.align		4
        /*0014*/ 	.word	0xfffffffd
	.align		4
        /*0018*/ 	.word	0x00000000
	.align		4
        /*001c*/ 	.word	0xfffffffc


//--------------------- .text._Z4vaddPKfS0_Pfi    --------------------------
	.section	.text._Z4vaddPKfS0_Pfi,"ax",@progbits
	.align	128
        .global         _Z4vaddPKfS0_Pfi
        .type           _Z4vaddPKfS0_Pfi,@function
        .size           _Z4vaddPKfS0_Pfi,(.L_x_1 - _Z4vaddPKfS0_Pfi)
        .other          _Z4vaddPKfS0_Pfi,@"STO_CUDA_ENTRY STV_DEFAULT"
_Z4vaddPKfS0_Pfi:
.text._Z4vaddPKfS0_Pfi:
[----:B------:R-:W-:Y:S01]  /*0000*/  LDC R1, c[0x0][0x37c] ;  /* 0x0000df00ff017b82 */ /* 0x000fe20000000800 */
[----:B------:R-:W0:Y:S01]  /*0010*/  S2R R9, SR_CTAID.X ;  /* 0x0000000000097919 */ /* 0x000e220000002500 */
[----:B------:R-:W0:Y:S01]  /*0020*/  LDCU UR4, c[0x0][0x360] ;  /* 0x00006c00ff0477ac */ /* 0x000e220008000800 */
[----:B------:R-:W0:Y:S01]  /*0030*/  S2R R0, SR_TID.X ;  /* 0x0000000000007919 */ /* 0x000e220000002100 */
[----:B------:R-:W1:Y:S01]  /*0040*/  LDCU UR5, c[0x0][0x398] ;  /* 0x00007300ff0577ac */ /* 0x000e620008000800 */
[----:B0-----:R-:W-:-:S05]  /*0050*/  IMAD R9, R9, UR4, R0 ;  /* 0x0000000409097c24 */ /* 0x001fca000f8e0200 */
[----:B-1----:R-:W-:-:S13]  /*0060*/  ISETP.GE.AND P0, PT, R9, UR5, PT ;  /* 0x0000000509007c0c */ /* 0x002fda000bf06270 */
[----:B------:R-:W-:Y:S05]  /*0070*/  @P0 EXIT ;  /* 0x000000000000094d */ /* 0x000fea0003800000 */
[----:B------:R-:W0:Y:S01]  /*0080*/  LDC.64 R2, c[0x0][0x388] ;  /* 0x0000e200ff027b82 */ /* 0x000e220000000a00 */
[----:B------:R-:W1:Y:S07]  /*0090*/  LDCU.64 UR4, c[0x0][0x358] ;  /* 0x00006b00ff0477ac */ /* 0x000e6e0008000a00 */
[----:B------:R-:W2:Y:S08]  /*00a0*/  LDC.64 R4, c[0x0][0x380] ;  /* 0x0000e000ff047b82 */ /* 0x000eb00000000a00 */
[----:B------:R-:W3:Y:S01]  /*00b0*/  LDC.64 R6, c[0x0][0x390] ;  /* 0x0000e400ff067b82 */ /* 0x000ee20000000a00 */
[----:B0-----:R-:W-:-:S06]  /*00c0*/  IMAD.WIDE R2, R9, 0x4, R2 ;  /* 0x0000000409027825 */ /* 0x001fcc00078e0202 */
[----:B-1----:R-:W4:Y:S01]  /*00d0*/  LDG.E R2, desc[UR4][R2.64] ;  /* 0x0000000402027981 */ /* 0x002f22000c1e1900 */
[----:B--2---:R-:W-:-:S06]  /*00e0*/  IMAD.WIDE R4, R9, 0x4, R4 ;  /* 0x0000000409047825 */ /* 0x004fcc00078e0204 */
[----:B------:R-:W4:Y:S01]  /*00f0*/  LDG.E R5, desc[UR4][R4.64] ;  /* 0x0000000404057981 */ /* 0x000f22000c1e1900 */
[----:B---3--:R-:W-:-:S04]  /*0100*/  IMAD.WIDE R6, R9, 0x4, R6 ;  /* 0x0000000409067825 */ /* 0x008fc800078e0206 */
[----:B----4-:R-:W-:-:S05]  /*0110*/  FADD R9, R2, R5 ;  /* 0x0000000502097221 */ /* 0x010fca0000000000 */
[----:B------:R-:W-:Y:S01]  /*0120*/  STG.E desc[UR4][R6.64], R9 ;  /* 0x0000000906007986 */ /* 0x000fe2000c101904 */
[----:B------:R-:W-:Y:S05]  /*0130*/  EXIT ;  /* 0x000000000000794d */ /* 0x000fea0003800000 */
.L_x_0:
[----:B------:R-:W-:-:S00]  /*0140*/  BRA `(.L_x_0) ;  /* 0xfffffffc00fc7947 */ /* 0x000fc0000383ffff */
[----:B------:R-:W-:-:S00]  /*0150*/  NOP ;  /* 0x0000000000007918 */ /* 0x000fc00000000000 */
        /* <DEDUP_REMOVED lines=10> */
.L_x_1:


//--------------------- .nv.shared.reserved.0     --------------------------
	.section	.nv.shared.reserved.0,"aw",@nobits
	.weak		__nv_reservedSMEM_offset_0_alias
	.size		__nv_reservedSMEM_offset_0_alias, 0, 64
	.other		__nv_reservedSMEM_offset_0_alias,@"STO_CUDA_RESERVED_SHARED STV_DEFAULT"
__nv_reservedSMEM_offset_0_alias:
	.zero		0
	.zero		64


//--------------------- .nv.constant0._Z4vaddPKfS0_Pfi --------------------------
	.section	.nv.constant0._Z4vaddPKfS0_Pfi,"a",@progbits
	.sectionflags	@""
	.align	4
.nv.constant0._Z4vaddPKfS0_Pfi:
	.zero		924


//--------------------- SYMBOLS --------------------------

	.type		.nv.reservedSmem.offset0,@object
	.size		.nv.reservedSmem.offset0,0x4
